	.headerflags	@"EF_CUDA_TEXMODE_UNIFIED EF_CUDA_64BIT_ADDRESS EF_CUDA_ACCELERATORS EF_CUDA_SM90 EF_CUDA_VIRTUAL_SM(EF_CUDA_SM90)"
	.elftype	@"ET_EXEC"


//--------------------- .nv.info                  --------------------------
	.section	.nv.info,"",@"SHT_CUDA_INFO"
	.align	4


	//----- nvinfo : EIATTR_REGCOUNT
	.align		4
        /*0000*/ 	.byte	0x04, 0x2f
        /*0002*/ 	.short	(.L_3 - .L_2)
	.align		4
.L_2:
        /*0004*/ 	.word	index@(triton_poi_fused__native_batch_norm_legit_no_training_relu_18)
        /*0008*/ 	.word	0x00000014


	//----- nvinfo : EIATTR_MIN_STACK_SIZE
	.align		4
.L_3:
        /*000c*/ 	.byte	0x04, 0x12
        /*000e*/ 	.short	(.L_5 - .L_4)
	.align		4
.L_4:
        /*0010*/ 	.word	index@(triton_poi_fused__native_batch_norm_legit_no_training_relu_18)
        /*0014*/ 	.word	0x00000000


	//----- nvinfo : EIATTR_FRAME_SIZE
	.align		4
.L_5:
        /*0018*/ 	.byte	0x04, 0x11
        /*001a*/ 	.short	(.L_7 - .L_6)
	.align		4
.L_6:
        /*001c*/ 	.word	index@(triton_poi_fused__native_batch_norm_legit_no_training_relu_18)
        /*0020*/ 	.word	0x00000000


	//----- nvinfo : EIATTR_MIN_STACK_SIZE
	.align		4
.L_7:
        /*0024*/ 	.byte	0x04, 0x12
        /*0026*/ 	.short	(.L_9 - .L_8)
	.align		4
.L_8:
        /*0028*/ 	.word	index@(triton_poi_fused__native_batch_norm_legit_no_training_relu_18)
        /*002c*/ 	.word	0x00000000
.L_9:


//--------------------- .nv.info.triton_poi_fused__native_batch_norm_legit_no_training_relu_18 --------------------------
	.section	.nv.info.triton_poi_fused__native_batch_norm_legit_no_training_relu_18,"",@"SHT_CUDA_INFO"
	.sectionflags	@""
	.align	4


	//----- nvinfo : EIATTR_CUDA_API_VERSION
	.align		4
        /*0000*/ 	.byte	0x04, 0x37
        /*0002*/ 	.short	(.L_11 - .L_10)
.L_10:
        /*0004*/ 	.word	0x0000007c


	//----- nvinfo : EIATTR_KPARAM_INFO
	.align		4
.L_11:
        /*0008*/ 	.byte	0x04, 0x17
        /*000a*/ 	.short	(.L_13 - .L_12)
.L_12:
        /*000c*/ 	.word	0x00000000
        /*0010*/ 	.short	0x0006
        /*0012*/ 	.short	0x0030
        /*0014*/ 	.byte	0x00, 0xf0, 0x11, 0x00


	//----- nvinfo : EIATTR_KPARAM_INFO
	.align		4
.L_13:
        /*0018*/ 	.byte	0x04, 0x17
        /*001a*/ 	.short	(.L_15 - .L_14)
.L_14:
        /*001c*/ 	.word	0x00000000
        /*0020*/ 	.short	0x0005
        /*0022*/ 	.short	0x0028
        /*0024*/ 	.byte	0x00, 0xf4, 0x21, 0x00


	//----- nvinfo : EIATTR_KPARAM_INFO
	.align		4
.L_15:
        /*0028*/ 	.byte	0x04, 0x17
        /*002a*/ 	.short	(.L_17 - .L_16)
.L_16:
        /*002c*/ 	.word	0x00000000
        /*0030*/ 	.short	0x0004
        /*0032*/ 	.short	0x0020
        /*0034*/ 	.byte	0x00, 0xf4, 0x21, 0x00


	//----- nvinfo : EIATTR_KPARAM_INFO
	.align		4
.L_17:
        /*0038*/ 	.byte	0x04, 0x17
        /*003a*/ 	.short	(.L_19 - .L_18)
.L_18:
        /*003c*/ 	.word	0x00000000
        /*0040*/ 	.short	0x0003
        /*0042*/ 	.short	0x0018
        /*0044*/ 	.byte	0x00, 0xf4, 0x21, 0x00


	//----- nvinfo : EIATTR_KPARAM_INFO
	.align		4
.L_19:
        /*0048*/ 	.byte	0x04, 0x17
        /*004a*/ 	.short	(.L_21 - .L_20)
.L_20:
        /*004c*/ 	.word	0x00000000
        /*0050*/ 	.short	0x0002
        /*0052*/ 	.short	0x0010
        /*0054*/ 	.byte	0x00, 0xf4, 0x21, 0x00


	//----- nvinfo : EIATTR_KPARAM_INFO
	.align		4
.L_21:
        /*0058*/ 	.byte	0x04, 0x17
        /*005a*/ 	.short	(.L_23 - .L_22)
.L_22:
        /*005c*/ 	.word	0x00000000
        /*0060*/ 	.short	0x0001
        /*0062*/ 	.short	0x0008
        /*0064*/ 	.byte	0x00, 0xf4, 0x21, 0x00


	//----- nvinfo : EIATTR_KPARAM_INFO
	.align		4
.L_23:
        /*0068*/ 	.byte	0x04, 0x17
        /*006a*/ 	.short	(.L_25 - .L_24)
.L_24:
        /*006c*/ 	.word	0x00000000
        /*0070*/ 	.short	0x0000
        /*0072*/ 	.short	0x0000
        /*0074*/ 	.byte	0x00, 0xf4, 0x21, 0x00


	//----- nvinfo : EIATTR_SPARSE_MMA_MASK
	.align		4
.L_25:
        /*0078*/ 	.byte	0x03, 0x50
        /*007a*/ 	.short	0x0000


	//----- nvinfo : EIATTR_MAXREG_COUNT
	.align		4
        /*007c*/ 	.byte	0x03, 0x1b
        /*007e*/ 	.short	0x00ff


	//----- nvinfo : EIATTR_EXIT_INSTR_OFFSETS
	.align		4
        /*0080*/ 	.byte	0x04, 0x1c
        /*0082*/ 	.short	(.L_27 - .L_26)


	//   ....[0]....
.L_26:
        /*0084*/ 	.word	0x00000300


	//   ....[1]....
        /*0088*/ 	.word	0x00000320


	//----- nvinfo : EIATTR_REQNTID
	.align		4
.L_27:
        /*008c*/ 	.byte	0x04, 0x10
        /*008e*/ 	.short	(.L_29 - .L_28)
.L_28:
        /*0090*/ 	.word	0x00000080
        /*0094*/ 	.word	0x00000001
        /*0098*/ 	.word	0x00000001


	//----- nvinfo : EIATTR_CBANK_PARAM_SIZE
	.align		4
.L_29:
        /*009c*/ 	.byte	0x03, 0x19
        /*009e*/ 	.short	0x0034


	//----- nvinfo : EIATTR_PARAM_CBANK
	.align		4
        /*00a0*/ 	.byte	0x04, 0x0a
        /*00a2*/ 	.short	(.L_31 - .L_30)
	.align		4
.L_30:
        /*00a4*/ 	.word	index@(.nv.constant0.triton_poi_fused__native_batch_norm_legit_no_training_relu_18)
        /*00a8*/ 	.short	0x0210
        /*00aa*/ 	.short	0x0034


	//----- nvinfo : EIATTR_SW_WAR
	.align		4
.L_31:
        /*00ac*/ 	.byte	0x04, 0x36
        /*00ae*/ 	.short	(.L_33 - .L_32)
.L_32:
        /*00b0*/ 	.word	0x00000008
.L_33:


//--------------------- .nv.callgraph             --------------------------
	.section	.nv.callgraph,"",@"SHT_CUDA_CALLGRAPH"
	.align	4
	.sectionentsize	8
	.align		4
        /*0000*/ 	.word	0x00000000
	.align		4
        /*0004*/ 	.word	0xffffffff
	.align		4
        /*0008*/ 	.word	0x00000000
	.align		4
        /*000c*/ 	.word	0xfffffffe
	.align		4
        /*0010*/ 	.word	0x00000000
	.align		4
        /*0014*/ 	.word	0xfffffffd
	.align		4
        /*0018*/ 	.word	0x00000000
	.align		4
        /*001c*/ 	.word	0xfffffffc


//--------------------- .nv.constant4             --------------------------
	.section	.nv.constant4,"a",@progbits
	.align	8
	.align		8
.nv.constant4:
        /*0000*/ 	.dword	_$_str
	.align		8
        /*0008*/ 	.dword	_$_str_$_2


//--------------------- .text.triton_poi_fused__native_batch_norm_legit_no_training_relu_18 --------------------------
	.section	.text.triton_poi_fused__native_batch_norm_legit_no_training_relu_18,"ax",@progbits
	.align	128
        .global         triton_poi_fused__native_batch_norm_legit_no_training_relu_18
        .type           triton_poi_fused__native_batch_norm_legit_no_training_relu_18,@function
        .size           triton_poi_fused__native_batch_norm_legit_no_training_relu_18,(.L_x_1 - triton_poi_fused__native_batch_norm_legit_no_training_relu_18)
        .other          triton_poi_fused__native_batch_norm_legit_no_training_relu_18,@"STO_CUDA_ENTRY STV_DEFAULT"
triton_poi_fused__native_batch_norm_legit_no_training_relu_18:
.text.triton_poi_fused__native_batch_norm_legit_no_training_relu_18:
[----:B------:R-:W0:Y:S01]  /*0000*/  LDC R1, c[0x0][0x28] ;  /* 0x00000a00ff017b82 */ /* 0x000e220000000800 */
[----:B------:R-:W1:Y:S07]  /*0010*/  S2R R2, SR_TID.X ;  /* 0x0000000000027919 */ /* 0x000e6e0000002100 */
[----:B------:R-:W2:Y:S01]  /*0020*/  LDC.64 R10, c[0x0][0x220] ;  /* 0x00008800ff0a7b82 */ /* 0x000ea20000000a00 */
[----:B------:R-:W-:Y:S01]  /*0030*/  ULDC.64 UR4, c[0x0][0x208] ;  /* 0x0000820000047ab9 */ /* 0x000fe20000000a00 */
[----:B------:R-:W3:Y:S06]  /*0040*/  S2R R3, SR_CTAID.X ;  /* 0x0000000000037919 */ /* 0x000eec0000002500 */
[----:B------:R-:W4:Y:S08]  /*0050*/  LDC.64 R6, c[0x0][0x210] ;  /* 0x00008400ff067b82 */ /* 0x000f300000000a00 */
[----:B------:R-:W5:Y:S08]  /*0060*/  LDC.64 R8, c[0x0][0x218] ;  /* 0x00008600ff087b82 */ /* 0x000f700000000a00 */
[----:B------:R-:W4:Y:S01]  /*0070*/  LDC.64 R12, c[0x0][0x228] ;  /* 0x00008a00ff0c7b82 */ /* 0x000f220000000a00 */
[----:B-1----:R-:W-:-:S07]  /*0080*/  LOP3.LUT R2, R2, 0x7f, RZ, 0xc0, !PT ;  /* 0x0000007f02027812 */ /* 0x002fce00078ec0ff */
[----:B------:R-:W1:Y:S01]  /*0090*/  LDC.64 R14, c[0x0][0x230] ;  /* 0x00008c00ff0e7b82 */ /* 0x000e620000000a00 */
[----:B---3--:R-:W-:Y:S01]  /*00a0*/  LEA R3, R3, R2, 0x7 ;  /* 0x0000000203037211 */ /* 0x008fe200078e38ff */
[----:B------:R-:W-:-:S03]  /*00b0*/  HFMA2.MMA R2, -RZ, RZ, 0, 0 ;  /* 0x00000000ff027435 */ /* 0x000fc600000001ff */
[----:B------:R-:W-:-:S07]  /*00c0*/  ISETP.GE.AND P0, PT, R3, 0x3c00, PT ;  /* 0x00003c000300780c */ /* 0x000fce0003f06270 */
[----:B------:R-:W-:-:S05]  /*00d0*/  IMAD.HI R0, R3, -0x77777777, R2 ;  /* 0x8888888903007827 */ /* 0x000fca00078e0202 */
[----:B------:R-:W-:-:S04]  /*00e0*/  SHF.R.U32.HI R5, RZ, 0x1f, R0 ;  /* 0x0000001fff057819 */ /* 0x000fc80000011600 */
[----:B------:R-:W-:-:S05]  /*00f0*/  LEA.HI.SX32 R5, R0, R5, 0x19 ;  /* 0x0000000500057211 */ /* 0x000fca00078fcaff */
[----:B------:R-:W-:-:S04]  /*0100*/  IMAD R17, R5, -0xf0, R3 ;  /* 0xffffff1005117824 */ /* 0x000fc800078e0203 */
[----:B--2---:R-:W-:-:S05]  /*0110*/  IMAD.WIDE R10, R17, 0x4, R10 ;  /* 0x00000004110a7825 */ /* 0x004fca00078e020a */
[----:B------:R2:W3:Y:S01]  /*0120*/  @!P0 LDG.E.EL R2, desc[UR4][R10.64] ;  /* 0x000000040a028981 */ /* 0x0004e2000c2e1900 */
[----:B------:R-:W-:Y:S02]  /*0130*/  CS2R R4, SRZ ;  /* 0x0000000000047805 */ /* 0x000fe4000001ff00 */
[----:B------:R-:W-:Y:S01]  /*0140*/  MOV R0, RZ ;  /* 0x000000ff00007202 */ /* 0x000fe20000000f00 */
[----:B----4-:R-:W-:-:S04]  /*0150*/  IMAD.WIDE R6, R3, 0x4, R6 ;  /* 0x0000000403067825 */ /* 0x010fc800078e0206 */
[C---:B-----5:R-:W-:Y:S01]  /*0160*/  IMAD.WIDE R8, R17.reuse, 0x4, R8 ;  /* 0x0000000411087825 */ /* 0x060fe200078e0208 */
[----:B------:R4:W5:Y:S03]  /*0170*/  @!P0 LDG.E R5, desc[UR4][R6.64] ;  /* 0x0000000406058981 */ /* 0x000966000c1e1900 */
[C---:B0-2---:R-:W-:Y:S01]  /*0180*/  IMAD.WIDE R10, R17.reuse, 0x4, R12 ;  /* 0x00000004110a7825 */ /* 0x045fe200078e020c */
[----:B------:R0:W5:Y:S03]  /*0190*/  @!P0 LDG.E.EL R0, desc[UR4][R8.64] ;  /* 0x0000000408008981 */ /* 0x000166000c2e1900 */
[----:B-1----:R-:W-:Y:S01]  /*01a0*/  IMAD.WIDE R12, R17, 0x4, R14 ;  /* 0x00000004110c7825 */ /* 0x002fe200078e020e */
[----:B------:R-:W-:Y:S01]  /*01b0*/  HFMA2.MMA R15, -RZ, RZ, 0, 0 ;  /* 0x00000000ff0f7435 */ /* 0x000fe200000001ff */
[----:B------:R-:W2:Y:S01]  /*01c0*/  @!P0 LDG.E.EL R4, desc[UR4][R10.64] ;  /* 0x000000040a048981 */ /* 0x000ea2000c2e1900 */
[----:B----4-:R-:W1:Y:S08]  /*01d0*/  LDC.64 R6, c[0x0][0x238] ;  /* 0x00008e00ff067b82 */ /* 0x010e700000000a00 */
[----:B------:R-:W2:Y:S01]  /*01e0*/  @!P0 LDG.E.EL R15, desc[UR4][R12.64] ;  /* 0x000000040c0f8981 */ /* 0x000ea2000c2e1900 */
[----:B0-----:R-:W-:Y:S01]  /*01f0*/  MOV R9, 0x3e800000 ;  /* 0x3e80000000097802 */ /* 0x001fe20000000f00 */
[----:B---3--:R-:W-:-:S04]  /*0200*/  FADD R2, R2, 9.9999997473787516356e-06 ;  /* 0x3727c5ac02027421 */ /* 0x008fc80000000000 */
[----:B------:R1:W0:Y:S01]  /*0210*/  MUFU.SQRT R14, R2 ;  /* 0x00000002000e7308 */ /* 0x0002220000002000 */
[----:B-----5:R-:W-:Y:S01]  /*0220*/  FADD R0, -R0, R5 ;  /* 0x0000000500007221 */ /* 0x020fe20000000100 */
[----:B-1----:R-:W-:Y:S01]  /*0230*/  IMAD.WIDE R2, R3, 0x4, R6 ;  /* 0x0000000403027825 */ /* 0x002fe200078e0206 */
[C---:B0-----:R-:W-:Y:S02]  /*0240*/  FSETP.GT.AND P1, PT, R14.reuse, 8.50705917302346158658e+37, PT ;  /* 0x7e8000000e00780b */ /* 0x041fe40003f24000 */
[----:B------:R-:W-:Y:S02]  /*0250*/  FSETP.GEU.AND P2, PT, R14, 1.175494350822287508e-38, PT ;  /* 0x008000000e00780b */ /* 0x000fe40003f4e000 */
[----:B------:R-:W-:-:S09]  /*0260*/  FSEL R9, R9, 1, P1 ;  /* 0x3f80000009097808 */ /* 0x000fd20000800000 */
[----:B------:R-:W-:Y:S02]  /*0270*/  @P1 FMUL R14, R14, 0.25 ;  /* 0x3e8000000e0e1820 */ /* 0x000fe40000400000 */
[----:B------:R-:W-:Y:S02]  /*0280*/  @!P2 FMUL R9, R9, 16777216 ;  /* 0x4b8000000909a820 */ /* 0x000fe40000400000 */
[----:B------:R-:W-:-:S06]  /*0290*/  @!P2 FMUL R14, R14, 16777216 ;  /* 0x4b8000000e0ea820 */ /* 0x000fcc0000400000 */
[----:B------:R-:W0:Y:S02]  /*02a0*/  MUFU.RCP R14, R14 ;  /* 0x0000000e000e7308 */ /* 0x000e240000001000 */
[----:B0-----:R-:W-:-:S04]  /*02b0*/  FMUL R9, R14, R9 ;  /* 0x000000090e097220 */ /* 0x001fc80000400000 */
[----:B------:R-:W-:-:S04]  /*02c0*/  FMUL R0, R0, R9 ;  /* 0x0000000900007220 */ /* 0x000fc80000400000 */
[----:B--2---:R-:W-:-:S05]  /*02d0*/  FFMA R0, R0, R4, R15 ;  /* 0x0000000400007223 */ /* 0x004fca000000000f */
[----:B------:R-:W-:-:S04]  /*02e0*/  FSETP.GEU.AND P1, PT, R0, RZ, PT ;  /* 0x000000ff0000720b */ /* 0x000fc80003f2e000 */
[----:B------:R-:W-:Y:S01]  /*02f0*/  FSEL R5, R0, RZ, P1 ;  /* 0x000000ff00057208 */ /* 0x000fe20000800000 */
[----:B------:R-:W-:Y:S08]  /*0300*/  @P0 EXIT ;  /* 0x000000000000094d */ /* 0x000ff00003800000 */
[----:B------:R-:W-:Y:S01]  /*0310*/  STG.E desc[UR4][R2.64], R5 ;  /* 0x0000000502007986 */ /* 0x000fe2000c101904 */
[----:B------:R-:W-:Y:S05]  /*0320*/  EXIT ;  /* 0x000000000000794d */ /* 0x000fea0003800000 */
.L_x_0:
[----:B------:R-:W-:-:S00]  /*0330*/  BRA `(.L_x_0) ;  /* 0xfffffffc00fc7947 */ /* 0x000fc0000383ffff */
[----:B------:R-:W-:-:S00]  /*0340*/  NOP ;  /* 0x0000000000007918 */ /* 0x000fc00000000000 */
        /* <DEDUP_REMOVED lines=11> */
.L_x_1:


//--------------------- .nv.global.init           --------------------------
	.section	.nv.global.init,"aw",@progbits
.nv.global.init:
	.type		_$_str,@object
	.size		_$_str,(_$_str_$_2 - _$_str)
_$_str:
        /*0000*/ 	.byte	0x5f, 0x5f, 0x43, 0x55, 0x44, 0x41, 0x5f, 0x46, 0x54, 0x5a, 0x00
	.type		_$_str_$_2,@object
	.size		_$_str_$_2,(.L_1 - _$_str_$_2)
_$_str_$_2:
        /*000b*/ 	.byte	0x5f, 0x5f, 0x43, 0x55, 0x44, 0x41, 0x5f, 0x50, 0x52, 0x45, 0x43, 0x5f, 0x53, 0x51, 0x52, 0x54
        /*001b*/ 	.byte	0x00
.L_1:


//--------------------- .nv.constant0.triton_poi_fused__native_batch_norm_legit_no_training_relu_18 --------------------------
	.section	.nv.constant0.triton_poi_fused__native_batch_norm_legit_no_training_relu_18,"a",@progbits
	.sectionflags	@""
	.align	4
.nv.constant0.triton_poi_fused__native_batch_norm_legit_no_training_relu_18:
	.zero		580
